	.headerflags	@"EF_CUDA_TEXMODE_UNIFIED EF_CUDA_64BIT_ADDRESS EF_CUDA_ACCELERATORS EF_CUDA_SM90 EF_CUDA_VIRTUAL_SM(EF_CUDA_SM90)"
	.elftype	@"ET_EXEC"


//--------------------- .nv.info                  --------------------------
	.section	.nv.info,"",@"SHT_CUDA_INFO"
	.align	4


	//----- nvinfo : EIATTR_REGCOUNT
	.align		4
        /*0000*/ 	.byte	0x04, 0x2f
        /*0002*/ 	.short	(.L_3 - .L_2)
	.align		4
.L_2:
        /*0004*/ 	.word	index@(triton_poi_fused__native_batch_norm_legit_no_training_hardtanh_2)
        /*0008*/ 	.word	0x00000012


	//----- nvinfo : EIATTR_MIN_STACK_SIZE
	.align		4
.L_3:
        /*000c*/ 	.byte	0x04, 0x12
        /*000e*/ 	.short	(.L_5 - .L_4)
	.align		4
.L_4:
        /*0010*/ 	.word	index@(triton_poi_fused__native_batch_norm_legit_no_training_hardtanh_2)
        /*0014*/ 	.word	0x00000000


	//----- nvinfo : EIATTR_FRAME_SIZE
	.align		4
.L_5:
        /*0018*/ 	.byte	0x04, 0x11
        /*001a*/ 	.short	(.L_7 - .L_6)
	.align		4
.L_6:
        /*001c*/ 	.word	index@(triton_poi_fused__native_batch_norm_legit_no_training_hardtanh_2)
        /*0020*/ 	.word	0x00000000


	//----- nvinfo : EIATTR_MIN_STACK_SIZE
	.align		4
.L_7:
        /*0024*/ 	.byte	0x04, 0x12
        /*0026*/ 	.short	(.L_9 - .L_8)
	.align		4
.L_8:
        /*0028*/ 	.word	index@(triton_poi_fused__native_batch_norm_legit_no_training_hardtanh_2)
        /*002c*/ 	.word	0x00000000
.L_9:


//--------------------- .nv.info.triton_poi_fused__native_batch_norm_legit_no_training_hardtanh_2 --------------------------
	.section	.nv.info.triton_poi_fused__native_batch_norm_legit_no_training_hardtanh_2,"",@"SHT_CUDA_INFO"
	.sectionflags	@""
	.align	4


	//----- nvinfo : EIATTR_CUDA_API_VERSION
	.align		4
        /*0000*/ 	.byte	0x04, 0x37
        /*0002*/ 	.short	(.L_11 - .L_10)
.L_10:
        /*0004*/ 	.word	0x0000007c


	//----- nvinfo : EIATTR_KPARAM_INFO
	.align		4
.L_11:
        /*0008*/ 	.byte	0x04, 0x17
        /*000a*/ 	.short	(.L_13 - .L_12)
.L_12:
        /*000c*/ 	.word	0x00000000
        /*0010*/ 	.short	0x0006
        /*0012*/ 	.short	0x0030
        /*0014*/ 	.byte	0x00, 0xf0, 0x11, 0x00


	//----- nvinfo : EIATTR_KPARAM_INFO
	.align		4
.L_13:
        /*0018*/ 	.byte	0x04, 0x17
        /*001a*/ 	.short	(.L_15 - .L_14)
.L_14:
        /*001c*/ 	.word	0x00000000
        /*0020*/ 	.short	0x0005
        /*0022*/ 	.short	0x0028
        /*0024*/ 	.byte	0x00, 0xf4, 0x21, 0x00


	//----- nvinfo : EIATTR_KPARAM_INFO
	.align		4
.L_15:
        /*0028*/ 	.byte	0x04, 0x17
        /*002a*/ 	.short	(.L_17 - .L_16)
.L_16:
        /*002c*/ 	.word	0x00000000
        /*0030*/ 	.short	0x0004
        /*0032*/ 	.short	0x0020
        /*0034*/ 	.byte	0x00, 0xf4, 0x21, 0x00


	//----- nvinfo : EIATTR_KPARAM_INFO
	.align		4
.L_17:
        /*0038*/ 	.byte	0x04, 0x17
        /*003a*/ 	.short	(.L_19 - .L_18)
.L_18:
        /*003c*/ 	.word	0x00000000
        /*0040*/ 	.short	0x0003
        /*0042*/ 	.short	0x0018
        /*0044*/ 	.byte	0x00, 0xf4, 0x21, 0x00


	//----- nvinfo : EIATTR_KPARAM_INFO
	.align		4
.L_19:
        /*0048*/ 	.byte	0x04, 0x17
        /*004a*/ 	.short	(.L_21 - .L_20)
.L_20:
        /*004c*/ 	.word	0x00000000
        /*0050*/ 	.short	0x0002
        /*0052*/ 	.short	0x0010
        /*0054*/ 	.byte	0x00, 0xf4, 0x21, 0x00


	//----- nvinfo : EIATTR_KPARAM_INFO
	.align		4
.L_21:
        /*0058*/ 	.byte	0x04, 0x17
        /*005a*/ 	.short	(.L_23 - .L_22)
.L_22:
        /*005c*/ 	.word	0x00000000
        /*0060*/ 	.short	0x0001
        /*0062*/ 	.short	0x0008
        /*0064*/ 	.byte	0x00, 0xf4, 0x21, 0x00


	//----- nvinfo : EIATTR_KPARAM_INFO
	.align		4
.L_23:
        /*0068*/ 	.byte	0x04, 0x17
        /*006a*/ 	.short	(.L_25 - .L_24)
.L_24:
        /*006c*/ 	.word	0x00000000
        /*0070*/ 	.short	0x0000
        /*0072*/ 	.short	0x0000
        /*0074*/ 	.byte	0x00, 0xf4, 0x21, 0x00


	//----- nvinfo : EIATTR_SPARSE_MMA_MASK
	.align		4
.L_25:
        /*0078*/ 	.byte	0x03, 0x50
        /*007a*/ 	.short	0x0000


	//----- nvinfo : EIATTR_MAXREG_COUNT
	.align		4
        /*007c*/ 	.byte	0x03, 0x1b
        /*007e*/ 	.short	0x00ff


	//----- nvinfo : EIATTR_EXIT_INSTR_OFFSETS
	.align		4
        /*0080*/ 	.byte	0x04, 0x1c
        /*0082*/ 	.short	(.L_27 - .L_26)


	//   ....[0]....
.L_26:
        /*0084*/ 	.word	0x00000350


	//   ....[1]....
        /*0088*/ 	.word	0x00000370


	//----- nvinfo : EIATTR_REQNTID
	.align		4
.L_27:
        /*008c*/ 	.byte	0x04, 0x10
        /*008e*/ 	.short	(.L_29 - .L_28)
.L_28:
        /*0090*/ 	.word	0x00000080
        /*0094*/ 	.word	0x00000001
        /*0098*/ 	.word	0x00000001


	//----- nvinfo : EIATTR_CBANK_PARAM_SIZE
	.align		4
.L_29:
        /*009c*/ 	.byte	0x03, 0x19
        /*009e*/ 	.short	0x0034


	//----- nvinfo : EIATTR_PARAM_CBANK
	.align		4
        /*00a0*/ 	.byte	0x04, 0x0a
        /*00a2*/ 	.short	(.L_31 - .L_30)
	.align		4
.L_30:
        /*00a4*/ 	.word	index@(.nv.constant0.triton_poi_fused__native_batch_norm_legit_no_training_hardtanh_2)
        /*00a8*/ 	.short	0x0210
        /*00aa*/ 	.short	0x0034


	//----- nvinfo : EIATTR_SW_WAR
	.align		4
.L_31:
        /*00ac*/ 	.byte	0x04, 0x36
        /*00ae*/ 	.short	(.L_33 - .L_32)
.L_32:
        /*00b0*/ 	.word	0x00000008
.L_33:


//--------------------- .nv.callgraph             --------------------------
	.section	.nv.callgraph,"",@"SHT_CUDA_CALLGRAPH"
	.align	4
	.sectionentsize	8
	.align		4
        /*0000*/ 	.word	0x00000000
	.align		4
        /*0004*/ 	.word	0xffffffff
	.align		4
        /*0008*/ 	.word	0x00000000
	.align		4
        /*000c*/ 	.word	0xfffffffe
	.align		4
        /*0010*/ 	.word	0x00000000
	.align		4
        /*0014*/ 	.word	0xfffffffd
	.align		4
        /*0018*/ 	.word	0x00000000
	.align		4
        /*001c*/ 	.word	0xfffffffc


//--------------------- .nv.constant4             --------------------------
	.section	.nv.constant4,"a",@progbits
	.align	8
	.align		8
.nv.constant4:
        /*0000*/ 	.dword	_$_str
	.align		8
        /*0008*/ 	.dword	_$_str_$_2


//--------------------- .text.triton_poi_fused__native_batch_norm_legit_no_training_hardtanh_2 --------------------------
	.section	.text.triton_poi_fused__native_batch_norm_legit_no_training_hardtanh_2,"ax",@progbits
	.align	128
        .global         triton_poi_fused__native_batch_norm_legit_no_training_hardtanh_2
        .type           triton_poi_fused__native_batch_norm_legit_no_training_hardtanh_2,@function
        .size           triton_poi_fused__native_batch_norm_legit_no_training_hardtanh_2,(.L_x_1 - triton_poi_fused__native_batch_norm_legit_no_training_hardtanh_2)
        .other          triton_poi_fused__native_batch_norm_legit_no_training_hardtanh_2,@"STO_CUDA_ENTRY STV_DEFAULT"
triton_poi_fused__native_batch_norm_legit_no_training_hardtanh_2:
.text.triton_poi_fused__native_batch_norm_legit_no_training_hardtanh_2:
[----:B------:R-:W0:Y:S01]  /*0000*/  LDC R1, c[0x0][0x28] ;  /* 0x00000a00ff017b82 */ /* 0x000e220000000800 */
[----:B------:R-:W1:Y:S07]  /*0010*/  S2R R0, SR_TID.X ;  /* 0x0000000000007919 */ /* 0x000e6e0000002100 */
[----:B------:R-:W2:Y:S01]  /*0020*/  LDC.64 R6, c[0x0][0x220] ;  /* 0x00008800ff067b82 */ /* 0x000ea20000000a00 */
[----:B------:R-:W-:Y:S01]  /*0030*/  CS2R R14, SRZ ;  /* 0x00000000000e7805 */ /* 0x000fe2000001ff00 */
[----:B------:R-:W-:Y:S01]  /*0040*/  ULDC.64 UR4, c[0x0][0x208] ;  /* 0x0000820000047ab9 */ /* 0x000fe20000000a00 */
[----:B------:R-:W3:Y:S05]  /*0050*/  S2R R3, SR_CTAID.X ;  /* 0x0000000000037919 */ /* 0x000eea0000002500 */
[----:B------:R-:W4:Y:S08]  /*0060*/  LDC.64 R4, c[0x0][0x218] ;  /* 0x00008600ff047b82 */ /* 0x000f300000000a00 */
[----:B------:R-:W5:Y:S08]  /*0070*/  LDC.64 R8, c[0x0][0x228] ;  /* 0x00008a00ff087b82 */ /* 0x000f700000000a00 */
[----:B------:R-:W4:Y:S01]  /*0080*/  LDC.64 R10, c[0x0][0x230] ;  /* 0x00008c00ff0a7b82 */ /* 0x000f220000000a00 */
[----:B-1----:R-:W-:-:S02]  /*0090*/  LOP3.LUT R0, R0, 0x7f, RZ, 0xc0, !PT ;  /* 0x0000007f00007812 */ /* 0x002fc400078ec0ff */
[----:B---3--:R-:W-:-:S03]  /*00a0*/  SHF.R.S32.HI R2, RZ, 0x18, R3 ;  /* 0x00000018ff027819 */ /* 0x008fc60000011403 */
[----:B------:R-:W-:Y:S01]  /*00b0*/  IMAD R0, R3, 0x80, R0 ;  /* 0x0000008003007824 */ /* 0x000fe200078e0200 */
[----:B------:R-:W-:-:S04]  /*00c0*/  SGXT R3, R2, 0x1 ;  /* 0x000000010203781a */ /* 0x000fc80000000200 */
[----:B------:R-:W-:Y:S02]  /*00d0*/  ISETP.GE.AND P0, PT, R0, 0x400, PT ;  /* 0x000004000000780c */ /* 0x000fe40003f06270 */
[----:B------:R-:W-:-:S04]  /*00e0*/  LEA.HI R3, R3, R0, RZ, 0x4 ;  /* 0x0000000003037211 */ /* 0x000fc800078f20ff */
[----:B------:R-:W-:-:S04]  /*00f0*/  SHF.R.S32.HI R3, RZ, 0x4, R3 ;  /* 0x00000004ff037819 */ /* 0x000fc80000011403 */
[----:B------:R-:W-:-:S04]  /*0100*/  LEA.HI R2, R3, R3, RZ, 0x4 ;  /* 0x0000000303027211 */ /* 0x000fc800078f20ff */
[----:B------:R-:W-:-:S05]  /*0110*/  LOP3.LUT R2, R2, 0xfffffff0, RZ, 0xc0, !PT ;  /* 0xfffffff002027812 */ /* 0x000fca00078ec0ff */
[----:B------:R-:W-:Y:S02]  /*0120*/  IMAD.IADD R13, R3, 0x1, -R2 ;  /* 0x00000001030d7824 */ /* 0x000fe400078e0a02 */
[----:B------:R-:W1:Y:S02]  /*0130*/  LDC.64 R2, c[0x0][0x210] ;  /* 0x00008400ff027b82 */ /* 0x000e640000000a00 */
[----:B--2---:R-:W-:-:S05]  /*0140*/  IMAD.WIDE R6, R13, 0x4, R6 ;  /* 0x000000040d067825 */ /* 0x004fca00078e0206 */
[----:B------:R5:W2:Y:S01]  /*0150*/  @!P0 LDG.E.EL R14, desc[UR4][R6.64] ;  /* 0x00000004060e8981 */ /* 0x000aa2000c2e1900 */
[----:B------:R-:W-:Y:S02]  /*0160*/  IMAD.MOV.U32 R12, RZ, RZ, RZ ;  /* 0x000000ffff0c7224 */ /* 0x000fe400078e00ff */
[----:B----4-:R-:W-:-:S05]  /*0170*/  IMAD.WIDE R4, R13, 0x4, R4 ;  /* 0x000000040d047825 */ /* 0x010fca00078e0204 */
[----:B------:R-:W3:Y:S01]  /*0180*/  @!P0 LDG.E.EL R15, desc[UR4][R4.64] ;  /* 0x00000004040f8981 */ /* 0x000ee2000c2e1900 */
[----:B-----5:R-:W-:-:S04]  /*0190*/  IMAD.WIDE R6, R13, 0x4, R8 ;  /* 0x000000040d067825 */ /* 0x020fc800078e0208 */
[----:B-1----:R-:W-:-:S04]  /*01a0*/  IMAD.WIDE R2, R0, 0x4, R2 ;  /* 0x0000000400027825 */ /* 0x002fc800078e0202 */
[----:B0-----:R-:W-:Y:S01]  /*01b0*/  IMAD.WIDE R8, R13, 0x4, R10 ;  /* 0x000000040d087825 */ /* 0x001fe200078e020a */
[----:B------:R0:W3:Y:S01]  /*01c0*/  @!P0 LDG.E R12, desc[UR4][R2.64] ;  /* 0x00000004020c8981 */ /* 0x0000e2000c1e1900 */
[----:B------:R-:W-:-:S06]  /*01d0*/  CS2R R10, SRZ ;  /* 0x00000000000a7805 */ /* 0x000fcc000001ff00 */
[----:B------:R-:W4:Y:S04]  /*01e0*/  @!P0 LDG.E.EL R10, desc[UR4][R6.64] ;  /* 0x00000004060a8981 */ /* 0x000f28000c2e1900 */
[----:B------:R-:W4:Y:S01]  /*01f0*/  @!P0 LDG.E.EL R11, desc[UR4][R8.64] ;  /* 0x00000004080b8981 */ /* 0x000f22000c2e1900 */
[----:B0-----:R-:W-:Y:S02]  /*0200*/  IMAD.MOV.U32 R2, RZ, RZ, 0x3e800000 ;  /* 0x3e800000ff027424 */ /* 0x001fe400078e00ff */
[----:B--2---:R-:W-:-:S04]  /*0210*/  FADD R14, R14, 9.9999997473787516356e-06 ;  /* 0x3727c5ac0e0e7421 */ /* 0x004fc80000000000 */
[----:B------:R-:W0:Y:S02]  /*0220*/  MUFU.SQRT R13, R14 ;  /* 0x0000000e000d7308 */ /* 0x000e240000002000 */
[C---:B0-----:R-:W-:Y:S02]  /*0230*/  FSETP.GT.AND P1, PT, R13.reuse, 8.50705917302346158658e+37, PT ;  /* 0x7e8000000d00780b */ /* 0x041fe40003f24000 */
[----:B------:R-:W-:-:S11]  /*0240*/  FSETP.GEU.AND P2, PT, R13, 1.175494350822287508e-38, PT ;  /* 0x008000000d00780b */ /* 0x000fd60003f4e000 */
[----:B------:R-:W-:-:S04]  /*0250*/  @P1 FMUL R13, R13, 0.25 ;  /* 0x3e8000000d0d1820 */ /* 0x000fc80000400000 */
[----:B------:R-:W-:-:S06]  /*0260*/  @!P2 FMUL R13, R13, 16777216 ;  /* 0x4b8000000d0da820 */ /* 0x000fcc0000400000 */
[----:B------:R-:W0:Y:S01]  /*0270*/  MUFU.RCP R13, R13 ;  /* 0x0000000d000d7308 */ /* 0x000e220000001000 */
[----:B------:R-:W-:Y:S01]  /*0280*/  FSEL R2, R2, 1, P1 ;  /* 0x3f80000002027808 */ /* 0x000fe20000800000 */
[----:B---3--:R-:W-:-:S04]  /*0290*/  FADD R12, -R15, R12 ;  /* 0x0000000c0f0c7221 */ /* 0x008fc80000000100 */
[----:B------:R-:W-:-:S04]  /*02a0*/  @!P2 FMUL R2, R2, 16777216 ;  /* 0x4b8000000202a820 */ /* 0x000fc80000400000 */
[----:B0-----:R-:W-:-:S04]  /*02b0*/  FMUL R3, R13, R2 ;  /* 0x000000020d037220 */ /* 0x001fc80000400000 */
[----:B------:R-:W-:Y:S02]  /*02c0*/  FMUL R12, R12, R3 ;  /* 0x000000030c0c7220 */ /* 0x000fe40000400000 */
[----:B------:R-:W0:Y:S02]  /*02d0*/  LDC.64 R2, c[0x0][0x238] ;  /* 0x00008e00ff027b82 */ /* 0x000e240000000a00 */
[----:B----4-:R-:W-:-:S05]  /*02e0*/  FFMA R10, R12, R10, R11 ;  /* 0x0000000a0c0a7223 */ /* 0x010fca000000000b */
[----:B------:R-:W-:-:S04]  /*02f0*/  FSETP.GTU.AND P1, PT, R10, RZ, PT ;  /* 0x000000ff0a00720b */ /* 0x000fc80003f2c000 */
[----:B------:R-:W-:-:S04]  /*0300*/  FSEL R5, R10, RZ, P1 ;  /* 0x000000ff0a057208 */ /* 0x000fc80000800000 */
[C---:B------:R-:W-:Y:S02]  /*0310*/  FSETP.GEU.AND P2, PT, R5.reuse, 6, PT ;  /* 0x40c000000500780b */ /* 0x040fe40003f4e000 */
[----:B------:R-:W-:Y:S01]  /*0320*/  FSETP.NAN.AND P1, PT, R5, R5, PT ;  /* 0x000000050500720b */ /* 0x000fe20003f28000 */
[----:B0-----:R-:W-:-:S10]  /*0330*/  IMAD.WIDE R2, R0, 0x4, R2 ;  /* 0x0000000400027825 */ /* 0x001fd400078e0202 */
[----:B------:R-:W-:Y:S01]  /*0340*/  @P2 SEL R5, R5, 0x40c00000, P1 ;  /* 0x40c0000005052807 */ /* 0x000fe20000800000 */
[----:B------:R-:W-:Y:S06]  /*0350*/  @P0 EXIT ;  /* 0x000000000000094d */ /* 0x000fec0003800000 */
[----:B------:R-:W-:Y:S01]  /*0360*/  STG.E desc[UR4][R2.64], R5 ;  /* 0x0000000502007986 */ /* 0x000fe2000c101904 */
[----:B------:R-:W-:Y:S05]  /*0370*/  EXIT ;  /* 0x000000000000794d */ /* 0x000fea0003800000 */
.L_x_0:
[----:B------:R-:W-:-:S00]  /*0380*/  BRA `(.L_x_0) ;  /* 0xfffffffc00fc7947 */ /* 0x000fc0000383ffff */
[----:B------:R-:W-:-:S00]  /*0390*/  NOP ;  /* 0x0000000000007918 */ /* 0x000fc00000000000 */
        /* <DEDUP_REMOVED lines=14> */
.L_x_1:


//--------------------- .nv.global.init           --------------------------
	.section	.nv.global.init,"aw",@progbits
.nv.global.init:
	.type		_$_str,@object
	.size		_$_str,(_$_str_$_2 - _$_str)
_$_str:
        /*0000*/ 	.byte	0x5f, 0x5f, 0x43, 0x55, 0x44, 0x41, 0x5f, 0x46, 0x54, 0x5a, 0x00
	.type		_$_str_$_2,@object
	.size		_$_str_$_2,(.L_1 - _$_str_$_2)
_$_str_$_2:
        /*000b*/ 	.byte	0x5f, 0x5f, 0x43, 0x55, 0x44, 0x41, 0x5f, 0x50, 0x52, 0x45, 0x43, 0x5f, 0x53, 0x51, 0x52, 0x54
        /*001b*/ 	.byte	0x00
.L_1:


//--------------------- .nv.constant0.triton_poi_fused__native_batch_norm_legit_no_training_hardtanh_2 --------------------------
	.section	.nv.constant0.triton_poi_fused__native_batch_norm_legit_no_training_hardtanh_2,"a",@progbits
	.sectionflags	@""
	.align	4
.nv.constant0.triton_poi_fused__native_batch_norm_legit_no_training_hardtanh_2:
	.zero		580
